//
// Generated by NVIDIA NVVM Compiler
//
// Compiler Build ID: CL-36424714
// Cuda compilation tools, release 13.0, V13.0.88
// Based on NVVM 20.0.0
//

.version 9.0
.target sm_100
.address_size 64

	// .globl	_Z11bucket_sortPiS_i

.visible .entry _Z11bucket_sortPiS_i(
	.param .u64 .ptr .align 1 _Z11bucket_sortPiS_i_param_0,
	.param .u64 .ptr .align 1 _Z11bucket_sortPiS_i_param_1,
	.param .u32 _Z11bucket_sortPiS_i_param_2
)
{
	.reg .pred 	%p<98>;
	.reg .b32 	%r<155>;
	.reg .b64 	%rd<22>;

	ld.param.u64 	%rd9, [_Z11bucket_sortPiS_i_param_0];
	ld.param.u64 	%rd10, [_Z11bucket_sortPiS_i_param_1];
	ld.param.u32 	%r52, [_Z11bucket_sortPiS_i_param_2];
	cvta.to.global.u64 	%rd1, %rd10;
	mov.u32 	%r53, %ctaid.x;
	mov.u32 	%r54, %ntid.x;
	mov.u32 	%r55, %tid.x;
	mad.lo.s32 	%r1, %r53, %r54, %r55;
	setp.ge.s32 	%p1, %r1, %r52;
	@%p1 bra 	$L__BB0_2;
	mul.wide.s32 	%rd11, %r1, 4;
	add.s64 	%rd12, %rd1, %rd11;
	mov.b32 	%r56, 0;
	st.global.u32 	[%rd12], %r56;
$L__BB0_2:
	bar.sync 	0;
	cvta.to.global.u64 	%rd13, %rd9;
	mul.wide.s32 	%rd14, %r1, 4;
	add.s64 	%rd2, %rd13, %rd14;
	ld.global.u32 	%r57, [%rd2];
	mul.wide.s32 	%rd15, %r57, 4;
	add.s64 	%rd16, %rd1, %rd15;
	atom.global.add.u32 	%r58, [%rd16], 1;
	bar.sync 	0;
	setp.lt.s32 	%p2, %r52, 1;
	@%p2 bra 	$L__BB0_73;
	and.b32  	%r2, %r52, 15;
	setp.lt.u32 	%p3, %r52, 16;
	mov.b32 	%r148, 0;
	mov.u32 	%r147, %r148;
	@%p3 bra 	$L__BB0_38;
	and.b32  	%r148, %r52, 2147483632;
	mov.b32 	%r144, 0;
	mov.u32 	%r147, %r144;
$L__BB0_5:
	.pragma "nounroll";
	mul.wide.u32 	%rd17, %r144, 4;
	add.s64 	%rd3, %rd1, %rd17;
	ld.global.u32 	%r61, [%rd3];
	add.s32 	%r6, %r61, %r147;
	setp.gt.s32 	%p4, %r147, %r1;
	setp.ge.s32 	%p5, %r1, %r6;
	or.pred  	%p6, %p4, %p5;
	@%p6 bra 	$L__BB0_7;
	st.global.u32 	[%rd2], %r144;
$L__BB0_7:
	ld.global.u32 	%r63, [%rd3+4];
	add.s32 	%r7, %r63, %r6;
	setp.gt.s32 	%p7, %r6, %r1;
	setp.ge.s32 	%p8, %r1, %r7;
	or.pred  	%p9, %p7, %p8;
	@%p9 bra 	$L__BB0_9;
	add.s32 	%r65, %r144, 1;
	st.global.u32 	[%rd2], %r65;
$L__BB0_9:
	ld.global.u32 	%r66, [%rd3+8];
	add.s32 	%r8, %r66, %r7;
	setp.gt.s32 	%p10, %r7, %r1;
	setp.ge.s32 	%p11, %r1, %r8;
	or.pred  	%p12, %p10, %p11;
	@%p12 bra 	$L__BB0_11;
	add.s32 	%r68, %r144, 2;
	st.global.u32 	[%rd2], %r68;
$L__BB0_11:
	ld.global.u32 	%r69, [%rd3+12];
	add.s32 	%r9, %r69, %r8;
	setp.gt.s32 	%p13, %r8, %r1;
	setp.ge.s32 	%p14, %r1, %r9;
	or.pred  	%p15, %p13, %p14;
	@%p15 bra 	$L__BB0_13;
	add.s32 	%r71, %r144, 3;
	st.global.u32 	[%rd2], %r71;
$L__BB0_13:
	ld.global.u32 	%r72, [%rd3+16];
	add.s32 	%r10, %r72, %r9;
	setp.gt.s32 	%p16, %r9, %r1;
	setp.ge.s32 	%p17, %r1, %r10;
	or.pred  	%p18, %p16, %p17;
	@%p18 bra 	$L__BB0_15;
	add.s32 	%r74, %r144, 4;
	st.global.u32 	[%rd2], %r74;
$L__BB0_15:
	ld.global.u32 	%r75, [%rd3+20];
	add.s32 	%r11, %r75, %r10;
	setp.gt.s32 	%p19, %r10, %r1;
	setp.ge.s32 	%p20, %r1, %r11;
	or.pred  	%p21, %p19, %p20;
	@%p21 bra 	$L__BB0_17;
	add.s32 	%r77, %r144, 5;
	st.global.u32 	[%rd2], %r77;
$L__BB0_17:
	ld.global.u32 	%r78, [%rd3+24];
	add.s32 	%r12, %r78, %r11;
	setp.gt.s32 	%p22, %r11, %r1;
	setp.ge.s32 	%p23, %r1, %r12;
	or.pred  	%p24, %p22, %p23;
	@%p24 bra 	$L__BB0_19;
	add.s32 	%r80, %r144, 6;
	st.global.u32 	[%rd2], %r80;
$L__BB0_19:
	ld.global.u32 	%r81, [%rd3+28];
	add.s32 	%r13, %r81, %r12;
	setp.gt.s32 	%p25, %r12, %r1;
	setp.ge.s32 	%p26, %r1, %r13;
	or.pred  	%p27, %p25, %p26;
	@%p27 bra 	$L__BB0_21;
	add.s32 	%r83, %r144, 7;
	st.global.u32 	[%rd2], %r83;
$L__BB0_21:
	ld.global.u32 	%r84, [%rd3+32];
	add.s32 	%r14, %r84, %r13;
	setp.gt.s32 	%p28, %r13, %r1;
	setp.ge.s32 	%p29, %r1, %r14;
	or.pred  	%p30, %p28, %p29;
	@%p30 bra 	$L__BB0_23;
	add.s32 	%r86, %r144, 8;
	st.global.u32 	[%rd2], %r86;
$L__BB0_23:
	ld.global.u32 	%r87, [%rd3+36];
	add.s32 	%r15, %r87, %r14;
	setp.gt.s32 	%p31, %r14, %r1;
	setp.ge.s32 	%p32, %r1, %r15;
	or.pred  	%p33, %p31, %p32;
	@%p33 bra 	$L__BB0_25;
	add.s32 	%r89, %r144, 9;
	st.global.u32 	[%rd2], %r89;
$L__BB0_25:
	ld.global.u32 	%r90, [%rd3+40];
	add.s32 	%r16, %r90, %r15;
	setp.gt.s32 	%p34, %r15, %r1;
	setp.ge.s32 	%p35, %r1, %r16;
	or.pred  	%p36, %p34, %p35;
	@%p36 bra 	$L__BB0_27;
	add.s32 	%r92, %r144, 10;
	st.global.u32 	[%rd2], %r92;
$L__BB0_27:
	ld.global.u32 	%r93, [%rd3+44];
	add.s32 	%r17, %r93, %r16;
	setp.gt.s32 	%p37, %r16, %r1;
	setp.ge.s32 	%p38, %r1, %r17;
	or.pred  	%p39, %p37, %p38;
	@%p39 bra 	$L__BB0_29;
	add.s32 	%r95, %r144, 11;
	st.global.u32 	[%rd2], %r95;
$L__BB0_29:
	ld.global.u32 	%r96, [%rd3+48];
	add.s32 	%r18, %r96, %r17;
	setp.gt.s32 	%p40, %r17, %r1;
	setp.ge.s32 	%p41, %r1, %r18;
	or.pred  	%p42, %p40, %p41;
	@%p42 bra 	$L__BB0_31;
	add.s32 	%r98, %r144, 12;
	st.global.u32 	[%rd2], %r98;
$L__BB0_31:
	ld.global.u32 	%r99, [%rd3+52];
	add.s32 	%r19, %r99, %r18;
	setp.gt.s32 	%p43, %r18, %r1;
	setp.ge.s32 	%p44, %r1, %r19;
	or.pred  	%p45, %p43, %p44;
	@%p45 bra 	$L__BB0_33;
	add.s32 	%r101, %r144, 13;
	st.global.u32 	[%rd2], %r101;
$L__BB0_33:
	ld.global.u32 	%r102, [%rd3+56];
	add.s32 	%r20, %r102, %r19;
	setp.gt.s32 	%p46, %r19, %r1;
	setp.ge.s32 	%p47, %r1, %r20;
	or.pred  	%p48, %p46, %p47;
	@%p48 bra 	$L__BB0_35;
	add.s32 	%r104, %r144, 14;
	st.global.u32 	[%rd2], %r104;
$L__BB0_35:
	ld.global.u32 	%r105, [%rd3+60];
	add.s32 	%r147, %r105, %r20;
	setp.gt.s32 	%p49, %r20, %r1;
	setp.ge.s32 	%p50, %r1, %r147;
	or.pred  	%p51, %p49, %p50;
	@%p51 bra 	$L__BB0_37;
	add.s32 	%r107, %r144, 15;
	st.global.u32 	[%rd2], %r107;
$L__BB0_37:
	add.s32 	%r144, %r144, 16;
	setp.ne.s32 	%p52, %r144, %r148;
	@%p52 bra 	$L__BB0_5;
$L__BB0_38:
	setp.eq.s32 	%p53, %r2, 0;
	@%p53 bra 	$L__BB0_73;
	and.b32  	%r25, %r52, 7;
	setp.lt.u32 	%p54, %r2, 8;
	@%p54 bra 	$L__BB0_57;
	mul.wide.u32 	%rd18, %r148, 4;
	add.s64 	%rd4, %rd1, %rd18;
	ld.global.u32 	%r108, [%rd4];
	add.s32 	%r26, %r108, %r147;
	setp.gt.s32 	%p55, %r147, %r1;
	setp.ge.s32 	%p56, %r1, %r26;
	or.pred  	%p57, %p55, %p56;
	@%p57 bra 	$L__BB0_42;
	st.global.u32 	[%rd2], %r148;
$L__BB0_42:
	ld.global.u32 	%r110, [%rd4+4];
	add.s32 	%r27, %r110, %r26;
	setp.gt.s32 	%p58, %r26, %r1;
	setp.ge.s32 	%p59, %r1, %r27;
	or.pred  	%p60, %p58, %p59;
	@%p60 bra 	$L__BB0_44;
	add.s32 	%r112, %r148, 1;
	st.global.u32 	[%rd2], %r112;
$L__BB0_44:
	ld.global.u32 	%r113, [%rd4+8];
	add.s32 	%r28, %r113, %r27;
	setp.gt.s32 	%p61, %r27, %r1;
	setp.ge.s32 	%p62, %r1, %r28;
	or.pred  	%p63, %p61, %p62;
	@%p63 bra 	$L__BB0_46;
	add.s32 	%r115, %r148, 2;
	st.global.u32 	[%rd2], %r115;
$L__BB0_46:
	ld.global.u32 	%r116, [%rd4+12];
	add.s32 	%r29, %r116, %r28;
	setp.gt.s32 	%p64, %r28, %r1;
	setp.ge.s32 	%p65, %r1, %r29;
	or.pred  	%p66, %p64, %p65;
	@%p66 bra 	$L__BB0_48;
	add.s32 	%r118, %r148, 3;
	st.global.u32 	[%rd2], %r118;
$L__BB0_48:
	ld.global.u32 	%r119, [%rd4+16];
	add.s32 	%r30, %r119, %r29;
	setp.gt.s32 	%p67, %r29, %r1;
	setp.ge.s32 	%p68, %r1, %r30;
	or.pred  	%p69, %p67, %p68;
	@%p69 bra 	$L__BB0_50;
	add.s32 	%r121, %r148, 4;
	st.global.u32 	[%rd2], %r121;
$L__BB0_50:
	ld.global.u32 	%r122, [%rd4+20];
	add.s32 	%r31, %r122, %r30;
	setp.gt.s32 	%p70, %r30, %r1;
	setp.ge.s32 	%p71, %r1, %r31;
	or.pred  	%p72, %p70, %p71;
	@%p72 bra 	$L__BB0_52;
	add.s32 	%r124, %r148, 5;
	st.global.u32 	[%rd2], %r124;
$L__BB0_52:
	ld.global.u32 	%r125, [%rd4+24];
	add.s32 	%r32, %r125, %r31;
	setp.gt.s32 	%p73, %r31, %r1;
	setp.ge.s32 	%p74, %r1, %r32;
	or.pred  	%p75, %p73, %p74;
	@%p75 bra 	$L__BB0_54;
	add.s32 	%r127, %r148, 6;
	st.global.u32 	[%rd2], %r127;
$L__BB0_54:
	ld.global.u32 	%r128, [%rd4+28];
	add.s32 	%r147, %r128, %r32;
	setp.gt.s32 	%p76, %r32, %r1;
	setp.ge.s32 	%p77, %r1, %r147;
	or.pred  	%p78, %p76, %p77;
	@%p78 bra 	$L__BB0_56;
	add.s32 	%r130, %r148, 7;
	st.global.u32 	[%rd2], %r130;
$L__BB0_56:
	add.s32 	%r148, %r148, 8;
$L__BB0_57:
	setp.eq.s32 	%p79, %r25, 0;
	@%p79 bra 	$L__BB0_73;
	and.b32  	%r37, %r52, 3;
	setp.lt.u32 	%p80, %r25, 4;
	@%p80 bra 	$L__BB0_68;
	mul.wide.u32 	%rd19, %r148, 4;
	add.s64 	%rd5, %rd1, %rd19;
	ld.global.u32 	%r131, [%rd5];
	add.s32 	%r38, %r131, %r147;
	setp.gt.s32 	%p81, %r147, %r1;
	setp.ge.s32 	%p82, %r1, %r38;
	or.pred  	%p83, %p81, %p82;
	@%p83 bra 	$L__BB0_61;
	st.global.u32 	[%rd2], %r148;
$L__BB0_61:
	ld.global.u32 	%r133, [%rd5+4];
	add.s32 	%r39, %r133, %r38;
	setp.gt.s32 	%p84, %r38, %r1;
	setp.ge.s32 	%p85, %r1, %r39;
	or.pred  	%p86, %p84, %p85;
	@%p86 bra 	$L__BB0_63;
	add.s32 	%r135, %r148, 1;
	st.global.u32 	[%rd2], %r135;
$L__BB0_63:
	ld.global.u32 	%r136, [%rd5+8];
	add.s32 	%r40, %r136, %r39;
	setp.gt.s32 	%p87, %r39, %r1;
	setp.ge.s32 	%p88, %r1, %r40;
	or.pred  	%p89, %p87, %p88;
	@%p89 bra 	$L__BB0_65;
	add.s32 	%r138, %r148, 2;
	st.global.u32 	[%rd2], %r138;
$L__BB0_65:
	ld.global.u32 	%r139, [%rd5+12];
	add.s32 	%r147, %r139, %r40;
	setp.gt.s32 	%p90, %r40, %r1;
	setp.ge.s32 	%p91, %r1, %r147;
	or.pred  	%p92, %p90, %p91;
	@%p92 bra 	$L__BB0_67;
	add.s32 	%r141, %r148, 3;
	st.global.u32 	[%rd2], %r141;
$L__BB0_67:
	add.s32 	%r148, %r148, 4;
$L__BB0_68:
	setp.eq.s32 	%p93, %r37, 0;
	@%p93 bra 	$L__BB0_73;
	mul.wide.u32 	%rd20, %r148, 4;
	add.s64 	%rd21, %rd1, %rd20;
	neg.s32 	%r152, %r37;
$L__BB0_70:
	.pragma "nounroll";
	ld.global.u32 	%r142, [%rd21];
	add.s32 	%r49, %r142, %r147;
	setp.gt.s32 	%p94, %r147, %r1;
	setp.ge.s32 	%p95, %r1, %r49;
	or.pred  	%p96, %p94, %p95;
	@%p96 bra 	$L__BB0_72;
	st.global.u32 	[%rd2], %r148;
$L__BB0_72:
	add.s32 	%r148, %r148, 1;
	add.s64 	%rd21, %rd21, 4;
	add.s32 	%r152, %r152, 1;
	setp.ne.s32 	%p97, %r152, 0;
	mov.u32 	%r147, %r49;
	@%p97 bra 	$L__BB0_70;
$L__BB0_73:
	ret;

}


// ===== COMPILED SASS (sm_100) =====

	.target	sm_100

	.elftype	@"ET_EXEC"


//--------------------- .note.nv.tkinfo           --------------------------
	.section	.note.nv.tkinfo,"",@"SHT_NOTE"
	.sectionflags	@"SHF_NOTE_NV_TKINFO"
	.tkinfo
        /*0018*/ 	.word	0x00000002
        /*0030*/ 	.string	""
        /*0030*/ 	.string	"ptxas"
        /*0030*/ 	.string	"Cuda compilation tools, release 13.0, V13.0.88"
        /*0030*/ 	.string	"Build cuda_13.0.r13.0/compiler.36424714_0"
        /*0030*/ 	.string	"-arch sm_100 -m 64 "



//--------------------- .note.nv.cuinfo           --------------------------
	.section	.note.nv.cuinfo,"",@"SHT_NOTE"
	.sectionflags	@"SHF_NOTE_NV_CUINFO"
        /*0018*/ 	.short	0x0002
        /*001a*/ 	.short	0x0064
        /*001c*/ 	.short	0x0082
	.zero		2


//--------------------- .nv.info                  --------------------------
	.section	.nv.info,"",@"SHT_CUDA_INFO"
	.align	4


	//----- nvinfo : EIATTR_REGCOUNT
	.align		4
        /*0000*/ 	.byte	0x04, 0x2f
        /*0002*/ 	.short	(.L_1 - .L_0)
	.align		4
.L_0:
        /*0004*/ 	.word	index@(_Z11bucket_sortPiS_i)
        /*0008*/ 	.word	0x00000018


	//----- nvinfo : EIATTR_FRAME_SIZE
	.align		4
.L_1:
        /*000c*/ 	.byte	0x04, 0x11
        /*000e*/ 	.short	(.L_3 - .L_2)
	.align		4
.L_2:
        /*0010*/ 	.word	index@(_Z11bucket_sortPiS_i)
        /*0014*/ 	.word	0x00000000


	//----- nvinfo : EIATTR_MIN_STACK_SIZE
	.align		4
.L_3:
        /*0018*/ 	.byte	0x04, 0x12
        /*001a*/ 	.short	(.L_5 - .L_4)
	.align		4
.L_4:
        /*001c*/ 	.word	index@(_Z11bucket_sortPiS_i)
        /*0020*/ 	.word	0x00000000
.L_5:


//--------------------- .nv.compat                --------------------------
	.section	.nv.compat,"",@"SHT_CUDA_COMPAT_INFO"
	.align	4
        /*0000*/ 	.byte	0x02, 0x09, 0x00, 0x00, 0x02, 0x02, 0x01, 0x00, 0x02, 0x05, 0x05, 0x00, 0x03, 0x07, 0x01, 0x01
        /*0010*/ 	.byte	0x02, 0x03, 0x00, 0x00, 0x02, 0x06, 0x01, 0x00, 0x04, 0x0b, 0x08, 0x00, 0x09, 0x00, 0x00, 0x00
        /*0020*/ 	.byte	0x00, 0x00, 0x00, 0x00


//--------------------- .nv.info._Z11bucket_sortPiS_i --------------------------
	.section	.nv.info._Z11bucket_sortPiS_i,"",@"SHT_CUDA_INFO"
	.sectionflags	@""
	.align	4


	//----- nvinfo : EIATTR_CUDA_API_VERSION
	.align		4
        /*0000*/ 	.byte	0x04, 0x37
        /*0002*/ 	.short	(.L_7 - .L_6)
.L_6:
        /*0004*/ 	.word	0x00000082


	//----- nvinfo : EIATTR_KPARAM_INFO
	.align		4
.L_7:
        /*0008*/ 	.byte	0x04, 0x17
        /*000a*/ 	.short	(.L_9 - .L_8)
.L_8:
        /*000c*/ 	.word	0x00000000
        /*0010*/ 	.short	0x0002
        /*0012*/ 	.short	0x0010
        /*0014*/ 	.byte	0x00, 0xf0, 0x11, 0x00


	//----- nvinfo : EIATTR_KPARAM_INFO
	.align		4
.L_9:
        /*0018*/ 	.byte	0x04, 0x17
        /*001a*/ 	.short	(.L_11 - .L_10)
.L_10:
        /*001c*/ 	.word	0x00000000
        /*0020*/ 	.short	0x0001
        /*0022*/ 	.short	0x0008
        /*0024*/ 	.byte	0x00, 0xf5, 0x21, 0x00


	//----- nvinfo : EIATTR_KPARAM_INFO
	.align		4
.L_11:
        /*0028*/ 	.byte	0x04, 0x17
        /*002a*/ 	.short	(.L_13 - .L_12)
.L_12:
        /*002c*/ 	.word	0x00000000
        /*0030*/ 	.short	0x0000
        /*0032*/ 	.short	0x0000
        /*0034*/ 	.byte	0x00, 0xf5, 0x21, 0x00


	//----- nvinfo : EIATTR_SPARSE_MMA_MASK
	.align		4
.L_13:
        /*0038*/ 	.byte	0x03, 0x50
        /*003a*/ 	.short	0x0000


	//----- nvinfo : EIATTR_MAXREG_COUNT
	.align		4
        /*003c*/ 	.byte	0x03, 0x1b
        /*003e*/ 	.short	0x00ff


	//----- nvinfo : EIATTR_NUM_BARRIERS
	.align		4
        /*0040*/ 	.byte	0x02, 0x4c
        /*0042*/ 	.byte	0x01
	.zero		1


	//----- nvinfo : EIATTR_MERCURY_ISA_VERSION
	.align		4
        /*0044*/ 	.byte	0x03, 0x5f
        /*0046*/ 	.short	0x0101


	//----- nvinfo : EIATTR_VRC_CTA_INIT_COUNT
	.align		4
        /*0048*/ 	.byte	0x02, 0x4a
	.zero		1
	.zero		1


	//----- nvinfo : EIATTR_EXIT_INSTR_OFFSETS
	.align		4
        /*004c*/ 	.byte	0x04, 0x1c
        /*004e*/ 	.short	(.L_15 - .L_14)


	//   ....[0]....
.L_14:
        /*0050*/ 	.word	0x00000150


	//   ....[1]....
        /*0054*/ 	.word	0x00000830


	//   ....[2]....
        /*0058*/ 	.word	0x00000ba0


	//   ....[3]....
        /*005c*/ 	.word	0x00000d80


	//   ....[4]....
        /*0060*/ 	.word	0x00000e90


	//----- nvinfo : EIATTR_CBANK_PARAM_SIZE
	.align		4
.L_15:
        /*0064*/ 	.byte	0x03, 0x19
        /*0066*/ 	.short	0x0014


	//----- nvinfo : EIATTR_PARAM_CBANK
	.align		4
        /*0068*/ 	.byte	0x04, 0x0a
        /*006a*/ 	.short	(.L_17 - .L_16)
	.align		4
.L_16:
        /*006c*/ 	.word	index@(.nv.constant0._Z11bucket_sortPiS_i)
        /*0070*/ 	.short	0x0380
        /*0072*/ 	.short	0x0014


	//----- nvinfo : EIATTR_SW_WAR
	.align		4
.L_17:
        /*0074*/ 	.byte	0x04, 0x36
        /*0076*/ 	.short	(.L_19 - .L_18)
.L_18:
        /*0078*/ 	.word	0x00000008
.L_19:


//--------------------- .nv.callgraph             --------------------------
	.section	.nv.callgraph,"",@"SHT_CUDA_CALLGRAPH"
	.align	4
	.sectionentsize	8
	.align		4
        /*0000*/ 	.word	0x00000000
	.align		4
        /*0004*/ 	.word	0xffffffff
	.align		4
        /*0008*/ 	.word	0x00000000
	.align		4
        /*000c*/ 	.word	0xfffffffe
	.align		4
        /*0010*/ 	.word	0x00000000
	.align		4
        /*0014*/ 	.word	0xfffffffd
	.align		4
        /*0018*/ 	.word	0x00000000
	.align		4
        /*001c*/ 	.word	0xfffffffc


//--------------------- .text._Z11bucket_sortPiS_i --------------------------
	.section	.text._Z11bucket_sortPiS_i,"ax",@progbits
	.align	128
        .global         _Z11bucket_sortPiS_i
        .type           _Z11bucket_sortPiS_i,@function
        .size           _Z11bucket_sortPiS_i,(.L_x_6 - _Z11bucket_sortPiS_i)
        .other          _Z11bucket_sortPiS_i,@"STO_CUDA_ENTRY STV_DEFAULT"
_Z11bucket_sortPiS_i:
.text._Z11bucket_sortPiS_i:
[----:B------:R-:W-:Y:S01]  /*0000*/  LDC R1, c[0x0][0x37c] ;  /* 0x0000df00ff017b82 */ /* 0x000fe20000000800 */
[----:B------:R-:W0:Y:S07]  /*0010*/  S2R R3, SR_TID.X ;  /* 0x0000000000037919 */ /* 0x000e2e0000002100 */
[----:B------:R-:W0:Y:S01]  /*0020*/  S2UR UR4, SR_CTAID.X ;  /* 0x00000000000479c3 */ /* 0x000e220000002500 */
[----:B------:R-:W1:Y:S07]  /*0030*/  LDCU.64 UR6, c[0x0][0x358] ;  /* 0x00006b00ff0677ac */ /* 0x000e6e0008000a00 */
[----:B------:R-:W0:Y:S08]  /*0040*/  LDC R0, c[0x0][0x360] ;  /* 0x0000d800ff007b82 */ /* 0x000e300000000800 */
[----:B------:R-:W2:Y:S08]  /*0050*/  LDC R11, c[0x0][0x390] ;  /* 0x0000e400ff0b7b82 */ /* 0x000eb00000000800 */
[----:B------:R-:W3:Y:S01]  /*0060*/  LDC.64 R4, c[0x0][0x388] ;  /* 0x0000e200ff047b82 */ /* 0x000ee20000000a00 */
[----:B0-----:R-:W-:-:S07]  /*0070*/  IMAD R0, R0, UR4, R3 ;  /* 0x0000000400007c24 */ /* 0x001fce000f8e0203 */
[----:B------:R-:W0:Y:S01]  /*0080*/  LDC.64 R2, c[0x0][0x380] ;  /* 0x0000e000ff027b82 */ /* 0x000e220000000a00 */
[----:B--2---:R-:W-:-:S13]  /*0090*/  ISETP.GE.AND P0, PT, R0, R11, PT ;  /* 0x0000000b0000720c */ /* 0x004fda0003f06270 */
[----:B------:R-:W2:Y:S01]  /*00a0*/  @!P0 LDC.64 R6, c[0x0][0x388] ;  /* 0x0000e200ff068b82 */ /* 0x000ea20000000a00 */
[----:B0-----:R-:W-:-:S04]  /*00b0*/  IMAD.WIDE R2, R0, 0x4, R2 ;  /* 0x0000000400027825 */ /* 0x001fc800078e0202 */
[----:B--2---:R-:W-:-:S05]  /*00c0*/  @!P0 IMAD.WIDE R6, R0, 0x4, R6 ;  /* 0x0000000400068825 */ /* 0x004fca00078e0206 */
[----:B-1----:R0:W-:Y:S01]  /*00d0*/  @!P0 STG.E desc[UR6][R6.64], RZ ;  /* 0x000000ff06008986 */ /* 0x0021e2000c101906 */
[----:B------:R-:W-:Y:S06]  /*00e0*/  BAR.SYNC.DEFER_BLOCKING 0x0 ;  /* 0x0000000000007b1d */ /* 0x000fec0000010000 */
[----:B------:R-:W3:Y:S01]  /*00f0*/  LDG.E R9, desc[UR6][R2.64] ;  /* 0x0000000602097981 */ /* 0x000ee2000c1e1900 */
[----:B------:R-:W-:Y:S01]  /*0100*/  IMAD.MOV.U32 R13, RZ, RZ, 0x1 ;  /* 0x00000001ff0d7424 */ /* 0x000fe200078e00ff */
[----:B------:R-:W-:Y:S01]  /*0110*/  ISETP.GE.AND P0, PT, R11, 0x1, PT ;  /* 0x000000010b00780c */ /* 0x000fe20003f06270 */
[----:B---3--:R-:W-:-:S05]  /*0120*/  IMAD.WIDE R8, R9, 0x4, R4 ;  /* 0x0000000409087825 */ /* 0x008fca00078e0204 */
[----:B------:R0:W-:Y:S01]  /*0130*/  REDG.E.ADD.STRONG.GPU desc[UR6][R8.64], R13 ;  /* 0x0000000d0800798e */ /* 0x0001e2000c12e106 */
[----:B------:R-:W-:Y:S06]  /*0140*/  BAR.SYNC.DEFER_BLOCKING 0x0 ;  /* 0x0000000000007b1d */ /* 0x000fec0000010000 */
[----:B------:R-:W-:Y:S05]  /*0150*/  @!P0 EXIT ;  /* 0x000000000000894d */ /* 0x000fea0003800000 */
[C---:B------:R-:W-:Y:S01]  /*0160*/  ISETP.GE.U32.AND P0, PT, R11.reuse, 0x10, PT ;  /* 0x000000100b00780c */ /* 0x040fe20003f06070 */
[----:B0-----:R-:W-:Y:S01]  /*0170*/  IMAD.MOV.U32 R9, RZ, RZ, RZ ;  /* 0x000000ffff097224 */ /* 0x001fe200078e00ff */
[----:B------:R-:W-:Y:S01]  /*0180*/  LOP3.LUT R10, R11, 0xf, RZ, 0xc0, !PT ;  /* 0x0000000f0b0a7812 */ /* 0x000fe200078ec0ff */
[----:B------:R-:W-:-:S03]  /*0190*/  IMAD.MOV.U32 R13, RZ, RZ, RZ ;  /* 0x000000ffff0d7224 */ /* 0x000fc600078e00ff */
[----:B------:R-:W-:-:S07]  /*01a0*/  ISETP.NE.AND P1, PT, R10, RZ, PT ;  /* 0x000000ff0a00720c */ /* 0x000fce0003f25270 */
[----:B------:R-:W-:Y:S06]  /*01b0*/  @!P0 BRA `(.L_x_0) ;  /* 0x00000004009c8947 */ /* 0x000fec0003800000 */
[----:B------:R-:W0:Y:S01]  /*01c0*/  LDC.64 R4, c[0x0][0x388] ;  /* 0x0000e200ff047b82 */ /* 0x000e220000000a00 */
[----:B------:R-:W-:Y:S01]  /*01d0*/  LOP3.LUT R9, R11, 0x7ffffff0, RZ, 0xc0, !PT ;  /* 0x7ffffff00b097812 */ /* 0x000fe200078ec0ff */
[----:B------:R-:W-:Y:S02]  /*01e0*/  IMAD.MOV.U32 R11, RZ, RZ, RZ ;  /* 0x000000ffff0b7224 */ /* 0x000fe400078e00ff */
[----:B------:R-:W-:-:S07]  /*01f0*/  IMAD.MOV.U32 R13, RZ, RZ, RZ ;  /* 0x000000ffff0d7224 */ /* 0x000fce00078e00ff */
.L_x_1:
[----:B0-----:R-:W-:-:S05]  /*0200*/  IMAD.WIDE.U32 R6, R11, 0x4, R4 ;  /* 0x000000040b067825 */ /* 0x001fca00078e0004 */
[----:B------:R-:W2:Y:S02]  /*0210*/  LDG.E R8, desc[UR6][R6.64] ;  /* 0x0000000606087981 */ /* 0x000ea4000c1e1900 */
[----:B--2---:R-:W-:-:S05]  /*0220*/  IMAD.IADD R15, R8, 0x1, R13 ;  /* 0x00000001080f7824 */ /* 0x004fca00078e020d */
[----:B------:R-:W-:-:S04]  /*0230*/  ISETP.GE.AND P0, PT, R0, R15, PT ;  /* 0x0000000f0000720c */ /* 0x000fc80003f06270 */
[----:B------:R-:W-:-:S13]  /*0240*/  ISETP.GT.OR P0, PT, R13, R0, P0 ;  /* 0x000000000d00720c */ /* 0x000fda0000704670 */
[----:B------:R-:W-:Y:S04]  /*0250*/  @!P0 STG.E desc[UR6][R2.64], R11 ;  /* 0x0000000b02008986 */ /* 0x000fe8000c101906 */
[----:B------:R-:W2:Y:S02]  /*0260*/  LDG.E R8, desc[UR6][R6.64+0x4] ;  /* 0x0000040606087981 */ /* 0x000ea4000c1e1900 */
[----:B--2---:R-:W-:-:S05]  /*0270*/  IMAD.IADD R17, R15, 0x1, R8 ;  /* 0x000000010f117824 */ /* 0x004fca00078e0208 */
[----:B------:R-:W-:-:S04]  /*0280*/  ISETP.GE.AND P0, PT, R0, R17, PT ;  /* 0x000000110000720c */ /* 0x000fc80003f06270 */
[----:B------:R-:W-:-:S13]  /*0290*/  ISETP.GT.OR P0, PT, R15, R0, P0 ;  /* 0x000000000f00720c */ /* 0x000fda0000704670 */
[----:B------:R-:W-:-:S05]  /*02a0*/  @!P0 VIADD R13, R11, 0x1 ;  /* 0x000000010b0d8836 */ /* 0x000fca0000000000 */
[----:B------:R0:W-:Y:S04]  /*02b0*/  @!P0 STG.E desc[UR6][R2.64], R13 ;  /* 0x0000000d02008986 */ /* 0x0001e8000c101906 */
        /* <DEDUP_REMOVED lines=10> */
[----:B0-----:R-:W-:-:S05]  /*0360*/  @!P0 VIADD R13, R11, 0x3 ;  /* 0x000000030b0d8836 */ /* 0x001fca0000000000 */
[----:B------:R0:W-:Y:S04]  /*0370*/  @!P0 STG.E desc[UR6][R2.64], R13 ;  /* 0x0000000d02008986 */ /* 0x0001e8000c101906 */
[----:B------:R-:W2:Y:S02]  /*0380*/  LDG.E R8, desc[UR6][R6.64+0x10] ;  /* 0x0000100606087981 */ /* 0x000ea4000c1e1900 */
[----:B--2---:R-:W-:-:S05]  /*0390*/  IMAD.IADD R19, R17, 0x1, R8 ;  /* 0x0000000111137824 */ /* 0x004fca00078e0208 */
[----:B------:R-:W-:-:S04]  /*03a0*/  ISETP.GE.AND P0, PT, R0, R19, PT ;  /* 0x000000130000720c */ /* 0x000fc80003f06270 */
[----:B------:R-:W-:-:S13]  /*03b0*/  ISETP.GT.OR P0, PT, R17, R0, P0 ;  /* 0x000000001100720c */ /* 0x000fda0000704670 */
[----:B-1----:R-:W-:-:S05]  /*03c0*/  @!P0 VIADD R15, R11, 0x4 ;  /* 0x000000040b0f8836 */ /* 0x002fca0000000000 */
        /* <DEDUP_REMOVED lines=8> */
[----:B--2---:R-:W-:-:S04]  /*0450*/  IADD3 R19, PT, PT, R17, R8, RZ ;  /* 0x0000000811137210 */ /* 0x004fc80007ffe0ff */
        /* <DEDUP_REMOVED lines=33> */
[----:B------:R-:W-:Y:S04]  /*0670*/  @!P0 STG.E desc[UR6][R2.64], R13 ;  /* 0x0000000d02008986 */ /* 0x000fe8000c101906 */
[----:B------:R-:W2:Y:S02]  /*0680*/  LDG.E R8, desc[UR6][R6.64+0x30] ;  /* 0x0000300606087981 */ /* 0x000ea4000c1e1900 */
[----:B--2---:R-:W-:-:S05]  /*0690*/  IMAD.IADD R19, R17, 0x1, R8 ;  /* 0x0000000111137824 */ /* 0x004fca00078e0208 */
[----:B------:R-:W-:-:S04]  /*06a0*/  ISETP.GE.AND P0, PT, R0, R19, PT ;  /* 0x000000130000720c */ /* 0x000fc80003f06270 */
[----:B------:R-:W-:-:S13]  /*06b0*/  ISETP.GT.OR P0, PT, R17, R0, P0 ;  /* 0x000000001100720c */ /* 0x000fda0000704670 */
[----:B-1----:R-:W-:-:S05]  /*06c0*/  @!P0 IADD3 R15, PT, PT, R11, 0xc, RZ ;  /* 0x0000000c0b0f8810 */ /* 0x002fca0007ffe0ff */
        /* <DEDUP_REMOVED lines=13> */
[----:B------:R-:W3:Y:S02]  /*07a0*/  LDG.E R13, desc[UR6][R6.64+0x3c] ;  /* 0x00003c06060d7981 */ /* 0x000ee4000c1e1900 */
[----:B---3--:R-:W-:-:S05]  /*07b0*/  IMAD.IADD R13, R19, 0x1, R13 ;  /* 0x00000001130d7824 */ /* 0x008fca00078e020d */
[----:B------:R-:W-:-:S04]  /*07c0*/  ISETP.GE.AND P0, PT, R0, R13, PT ;  /* 0x0000000d0000720c */ /* 0x000fc80003f06270 */
[----:B------:R-:W-:-:S13]  /*07d0*/  ISETP.GT.OR P0, PT, R19, R0, P0 ;  /* 0x000000001300720c */ /* 0x000fda0000704670 */
[C---:B-1----:R-:W-:Y:S02]  /*07e0*/  @!P0 VIADD R17, R11.reuse, 0xf ;  /* 0x0000000f0b118836 */ /* 0x042fe40000000000 */
[----:B------:R-:W-:-:S03]  /*07f0*/  VIADD R11, R11, 0x10 ;  /* 0x000000100b0b7836 */ /* 0x000fc60000000000 */
[----:B------:R2:W-:Y:S02]  /*0800*/  @!P0 STG.E desc[UR6][R2.64], R17 ;  /* 0x0000001102008986 */ /* 0x0005e4000c101906 */
[----:B------:R-:W-:-:S13]  /*0810*/  ISETP.NE.AND P0, PT, R11, R9, PT ;  /* 0x000000090b00720c */ /* 0x000fda0003f05270 */
[----:B--2---:R-:W-:Y:S05]  /*0820*/  @P0 BRA `(.L_x_1) ;  /* 0xfffffff800740947 */ /* 0x004fea000383ffff */
.L_x_0:
[----:B------:R-:W-:Y:S05]  /*0830*/  @!P1 EXIT ;  /* 0x000000000000994d */ /* 0x000fea0003800000 */
[----:B------:R-:W0:Y:S01]  /*0840*/  LDCU UR4, c[0x0][0x390] ;  /* 0x00007200ff0477ac */ /* 0x000e220008000800 */
[----:B------:R-:W-:Y:S01]  /*0850*/  ISETP.GE.U32.AND P0, PT, R10, 0x8, PT ;  /* 0x000000080a00780c */ /* 0x000fe20003f06070 */
[----:B0-----:R-:W-:-:S06]  /*0860*/  ULOP3.LUT UR5, UR4, 0x7, URZ, 0xc0, !UPT ;  /* 0x0000000704057892 */ /* 0x001fcc000f8ec0ff */
[----:B------:R-:W-:-:S06]  /*0870*/  ISETP.NE.AND P1, PT, RZ, UR5, PT ;  /* 0x00000005ff007c0c */ /* 0x000fcc000bf25270 */
[----:B------:R-:W-:Y:S07]  /*0880*/  @!P0 BRA `(.L_x_2) ;  /* 0x0000000000c48947 */ /* 0x000fee0003800000 */
[----:B------:R-:W-:-:S05]  /*0890*/  IMAD.WIDE.U32 R6, R9, 0x4, R4 ;  /* 0x0000000409067825 */ /* 0x000fca00078e0004 */
        /* <DEDUP_REMOVED lines=18> */
[----:B--2---:R-:W-:-:S04]  /*09c0*/  IADD3 R17, PT, PT, R15, R8, RZ ;  /* 0x000000080f117210 */ /* 0x004fc80007ffe0ff */
        /* <DEDUP_REMOVED lines=20> */
[----:B------:R-:W-:-:S05]  /*0b10*/  @!P0 VIADD R15, R9, 0x6 ;  /* 0x00000006090f8836 */ /* 0x000fca0000000000 */
[----:B------:R2:W-:Y:S04]  /*0b20*/  @!P0 STG.E desc[UR6][R2.64], R15 ;  /* 0x0000000f02008986 */ /* 0x0005e8000c101906 */
[----:B-1----:R-:W3:Y:S02]  /*0b30*/  LDG.E R13, desc[UR6][R6.64+0x1c] ;  /* 0x00001c06060d7981 */ /* 0x002ee4000c1e1900 */
[----:B---3--:R-:W-:-:S05]  /*0b40*/  IMAD.IADD R13, R19, 0x1, R13 ;  /* 0x00000001130d7824 */ /* 0x008fca00078e020d */
[----:B------:R-:W-:-:S04]  /*0b50*/  ISETP.GE.AND P0, PT, R0, R13, PT ;  /* 0x0000000d0000720c */ /* 0x000fc80003f06270 */
[----:B------:R-:W-:-:S13]  /*0b60*/  ISETP.GT.OR P0, PT, R19, R0, P0 ;  /* 0x000000001300720c */ /* 0x000fda0000704670 */
[C---:B0-----:R-:W-:Y:S02]  /*0b70*/  @!P0 VIADD R11, R9.reuse, 0x7 ;  /* 0x00000007090b8836 */ /* 0x041fe40000000000 */
[----:B------:R-:W-:-:S03]  /*0b80*/  VIADD R9, R9, 0x8 ;  /* 0x0000000809097836 */ /* 0x000fc60000000000 */
[----:B------:R2:W-:Y:S04]  /*0b90*/  @!P0 STG.E desc[UR6][R2.64], R11 ;  /* 0x0000000b02008986 */ /* 0x0005e8000c101906 */
.L_x_2:
[----:B------:R-:W-:Y:S05]  /*0ba0*/  @!P1 EXIT ;  /* 0x000000000000994d */ /* 0x000fea0003800000 */
[----:B------:R-:W-:Y:S02]  /*0bb0*/  UISETP.GE.U32.AND UP0, UPT, UR5, 0x4, UPT ;  /* 0x000000040500788c */ /* 0x000fe4000bf06070 */
[----:B------:R-:W-:-:S06]  /*0bc0*/  ULOP3.LUT UR4, UR4, 0x3, URZ, 0xc0, !UPT ;  /* 0x0000000304047892 */ /* 0x000fcc000f8ec0ff */
[----:B------:R-:W-:Y:S01]  /*0bd0*/  ISETP.NE.AND P1, PT, RZ, UR4, PT ;  /* 0x00000004ff007c0c */ /* 0x000fe2000bf25270 */
[----:B------:R-:W-:-:S12]  /*0be0*/  BRA.U !UP0, `(.L_x_3) ;  /* 0x0000000108647547 */ /* 0x000fd8000b800000 */
[----:B------:R-:W-:-:S05]  /*0bf0*/  IMAD.WIDE.U32 R6, R9, 0x4, R4 ;  /* 0x0000000409067825 */ /* 0x000fca00078e0004 */
[----:B------:R-:W2:Y:S02]  /*0c00*/  LDG.E R8, desc[UR6][R6.64] ;  /* 0x0000000606087981 */ /* 0x000ea4000c1e1900 */
[----:B--2---:R-:W-:-:S05]  /*0c10*/  IMAD.IADD R11, R13, 0x1, R8 ;  /* 0x000000010d0b7824 */ /* 0x004fca00078e0208 */
[----:B------:R-:W-:-:S04]  /*0c20*/  ISETP.GE.AND P0, PT, R0, R11, PT ;  /* 0x0000000b0000720c */ /* 0x000fc80003f06270 */
[----:B------:R-:W-:-:S13]  /*0c30*/  ISETP.GT.OR P0, PT, R13, R0, P0 ;  /* 0x000000000d00720c */ /* 0x000fda0000704670 */
[----:B------:R0:W-:Y:S04]  /*0c40*/  @!P0 STG.E desc[UR6][R2.64], R9 ;  /* 0x0000000902008986 */ /* 0x0001e8000c101906 */
[----:B------:R-:W2:Y:S02]  /*0c50*/  LDG.E R8, desc[UR6][R6.64+0x4] ;  /* 0x0000040606087981 */ /* 0x000ea4000c1e1900 */
[----:B--2---:R-:W-:-:S05]  /*0c60*/  IMAD.IADD R13, R11, 0x1, R8 ;  /* 0x000000010b0d7824 */ /* 0x004fca00078e0208 */
[----:B------:R-:W-:-:S04]  /*0c70*/  ISETP.GE.AND P0, PT, R0, R13, PT ;  /* 0x0000000d0000720c */ /* 0x000fc80003f06270 */
[----:B------:R-:W-:-:S13]  /*0c80*/  ISETP.GT.OR P0, PT, R11, R0, P0 ;  /* 0x000000000b00720c */ /* 0x000fda0000704670 */
[----:B------:R-:W-:-:S05]  /*0c90*/  @!P0 IADD3 R15, PT, PT, R9, 0x1, RZ ;  /* 0x00000001090f8810 */ /* 0x000fca0007ffe0ff */
        /* <DEDUP_REMOVED lines=11> */
[C---:B------:R-:W-:Y:S02]  /*0d50*/  @!P0 VIADD R11, R9.reuse, 0x3 ;  /* 0x00000003090b8836 */ /* 0x040fe40000000000 */
[----:B0-----:R-:W-:-:S03]  /*0d60*/  VIADD R9, R9, 0x4 ;  /* 0x0000000409097836 */ /* 0x001fc60000000000 */
[----:B------:R1:W-:Y:S04]  /*0d70*/  @!P0 STG.E desc[UR6][R2.64], R11 ;  /* 0x0000000b02008986 */ /* 0x0003e8000c101906 */
.L_x_3:
[----:B------:R-:W-:Y:S05]  /*0d80*/  @!P1 EXIT ;  /* 0x000000000000994d */ /* 0x000fea0003800000 */
[----:B------:R-:W-:Y:S01]  /*0d90*/  IMAD.WIDE.U32 R4, R9, 0x4, R4 ;  /* 0x0000000409047825 */ /* 0x000fe200078e0004 */
[----:B------:R-:W-:-:S03]  /*0da0*/  UIADD3 UR4, UPT, UPT, -UR4, URZ, URZ ;  /* 0x000000ff04047290 */ /* 0x000fc6000fffe1ff */
[----:B------:R-:W-:-:S09]  /*0db0*/  IMAD.MOV.U32 R6, RZ, RZ, R4 ;  /* 0x000000ffff067224 */ /* 0x000fd200078e0004 */
.L_x_4:
[----:B------:R-:W-:-:S06]  /*0dc0*/  IMAD.MOV.U32 R4, RZ, RZ, R6 ;  /* 0x000000ffff047224 */ /* 0x000fcc00078e0006 */
[----:B------:R-:W3:Y:S01]  /*0dd0*/  LDG.E R4, desc[UR6][R4.64] ;  /* 0x0000000604047981 */ /* 0x000ee2000c1e1900 */
[----:B------:R-:W-:-:S04]  /*0de0*/  UIADD3 UR4, UPT, UPT, UR4, 0x1, URZ ;  /* 0x0000000104047890 */ /* 0x000fc8000fffe0ff */
[----:B------:R-:W-:Y:S01]  /*0df0*/  UISETP.NE.AND UP0, UPT, UR4, URZ, UPT ;  /* 0x000000ff0400728c */ /* 0x000fe2000bf05270 */
[----:B---3--:R-:W-:-:S05]  /*0e00*/  IMAD.IADD R7, R4, 0x1, R13 ;  /* 0x0000000104077824 */ /* 0x008fca00078e020d */
[----:B------:R-:W-:-:S04]  /*0e10*/  ISETP.GE.AND P0, PT, R0, R7, PT ;  /* 0x000000070000720c */ /* 0x000fc80003f06270 */
[----:B------:R-:W-:Y:S01]  /*0e20*/  ISETP.GT.OR P0, PT, R13, R0, P0 ;  /* 0x000000000d00720c */ /* 0x000fe20000704670 */
[----:B------:R-:W-:-:S12]  /*0e30*/  IMAD.MOV.U32 R13, RZ, RZ, R7 ;  /* 0x000000ffff0d7224 */ /* 0x000fd800078e0007 */
[----:B------:R0:W-:Y:S01]  /*0e40*/  @!P0 STG.E desc[UR6][R2.64], R9 ;  /* 0x0000000902008986 */ /* 0x0001e2000c101906 */
[----:B------:R-:W-:-:S05]  /*0e50*/  IADD3 R6, P0, PT, R6, 0x4, RZ ;  /* 0x0000000406067810 */ /* 0x000fca0007f1e0ff */
[----:B------:R-:W-:Y:S02]  /*0e60*/  IMAD.X R5, RZ, RZ, R5, P0 ;  /* 0x000000ffff057224 */ /* 0x000fe400000e0605 */
[----:B0-----:R-:W-:Y:S01]  /*0e70*/  VIADD R9, R9, 0x1 ;  /* 0x0000000109097836 */ /* 0x001fe20000000000 */
[----:B------:R-:W-:Y:S06]  /*0e80*/  BRA.U UP0, `(.L_x_4) ;  /* 0xfffffffd00cc7547 */ /* 0x000fec000b83ffff */
[----:B------:R-:W-:Y:S05]  /*0e90*/  EXIT ;  /* 0x000000000000794d */ /* 0x000fea0003800000 */
.L_x_5:
[----:B------:R-:W-:-:S00]  /*0ea0*/  BRA `(.L_x_5) ;  /* 0xfffffffc00fc7947 */ /* 0x000fc0000383ffff */
[----:B------:R-:W-:-:S00]  /*0eb0*/  NOP ;  /* 0x0000000000007918 */ /* 0x000fc00000000000 */
        /* <DEDUP_REMOVED lines=12> */
.L_x_6:


//--------------------- .nv.shared.reserved.0     --------------------------
	.section	.nv.shared.reserved.0,"aw",@nobits
	.weak		__nv_reservedSMEM_offset_0_alias
	.size		__nv_reservedSMEM_offset_0_alias, 0, 64
	.other		__nv_reservedSMEM_offset_0_alias,@"STO_CUDA_RESERVED_SHARED STV_DEFAULT"
__nv_reservedSMEM_offset_0_alias:
	.zero		0
	.zero		64


//--------------------- .nv.constant0._Z11bucket_sortPiS_i --------------------------
	.section	.nv.constant0._Z11bucket_sortPiS_i,"a",@progbits
	.sectionflags	@""
	.align	4
.nv.constant0._Z11bucket_sortPiS_i:
	.zero		916


//--------------------- SYMBOLS --------------------------

	.type		.nv.reservedSmem.offset0,@object
	.size		.nv.reservedSmem.offset0,0x4
